//
// Generated by NVIDIA NVVM Compiler
//
// Compiler Build ID: CL-36424714
// Cuda compilation tools, release 13.0, V13.0.88
// Based on NVVM 20.0.0
//

.version 9.0
.target sm_100
.address_size 64

	// .globl	_Z2mcPfS_Pi

.visible .entry _Z2mcPfS_Pi(
	.param .u64 .ptr .align 1 _Z2mcPfS_Pi_param_0,
	.param .u64 .ptr .align 1 _Z2mcPfS_Pi_param_1,
	.param .u64 .ptr .align 1 _Z2mcPfS_Pi_param_2
)
{
	.reg .pred 	%p<2>;
	.reg .b32 	%r<7>;
	.reg .b32 	%f<5>;
	.reg .b64 	%rd<14>;

	ld.param.u64 	%rd2, [_Z2mcPfS_Pi_param_0];
	ld.param.u64 	%rd3, [_Z2mcPfS_Pi_param_1];
	ld.param.u64 	%rd4, [_Z2mcPfS_Pi_param_2];
	cvta.to.global.u64 	%rd1, %rd4;
	cvta.to.global.u64 	%rd5, %rd3;
	cvta.to.global.u64 	%rd6, %rd2;
	mov.u32 	%r2, %tid.x;
	mov.u32 	%r3, %ctaid.x;
	mov.u32 	%r4, %ntid.x;
	mad.lo.s32 	%r1, %r3, %r4, %r2;
	mul.wide.s32 	%rd7, %r1, 4;
	add.s64 	%rd8, %rd6, %rd7;
	ld.global.f32 	%f1, [%rd8];
	add.s64 	%rd9, %rd5, %rd7;
	ld.global.f32 	%f2, [%rd9];
	mul.f32 	%f3, %f2, %f2;
	fma.rn.f32 	%f4, %f1, %f1, %f3;
	setp.gtu.f32 	%p1, %f4, 0f3F800000;
	@%p1 bra 	$L__BB0_2;
	add.s64 	%rd11, %rd1, %rd7;
	mov.b32 	%r5, 1;
	st.global.u32 	[%rd11], %r5;
	bra.uni 	$L__BB0_3;
$L__BB0_2:
	add.s64 	%rd13, %rd1, %rd7;
	mov.b32 	%r6, 0;
	st.global.u32 	[%rd13], %r6;
$L__BB0_3:
	ret;

}


// ===== COMPILED SASS (sm_100) =====

	.target	sm_100

	.elftype	@"ET_EXEC"


//--------------------- .note.nv.tkinfo           --------------------------
	.section	.note.nv.tkinfo,"",@"SHT_NOTE"
	.sectionflags	@"SHF_NOTE_NV_TKINFO"
	.tkinfo
        /*0018*/ 	.word	0x00000002
        /*0030*/ 	.string	""
        /*0030*/ 	.string	"ptxas"
        /*0030*/ 	.string	"Cuda compilation tools, release 13.0, V13.0.88"
        /*0030*/ 	.string	"Build cuda_13.0.r13.0/compiler.36424714_0"
        /*0030*/ 	.string	"-arch sm_100 -m 64 "



//--------------------- .note.nv.cuinfo           --------------------------
	.section	.note.nv.cuinfo,"",@"SHT_NOTE"
	.sectionflags	@"SHF_NOTE_NV_CUINFO"
        /*0018*/ 	.short	0x0002
        /*001a*/ 	.short	0x0064
        /*001c*/ 	.short	0x0082
	.zero		2


//--------------------- .nv.info                  --------------------------
	.section	.nv.info,"",@"SHT_CUDA_INFO"
	.align	4


	//----- nvinfo : EIATTR_REGCOUNT
	.align		4
        /*0000*/ 	.byte	0x04, 0x2f
        /*0002*/ 	.short	(.L_1 - .L_0)
	.align		4
.L_0:
        /*0004*/ 	.word	index@(_Z2mcPfS_Pi)
        /*0008*/ 	.word	0x0000000e


	//----- nvinfo : EIATTR_FRAME_SIZE
	.align		4
.L_1:
        /*000c*/ 	.byte	0x04, 0x11
        /*000e*/ 	.short	(.L_3 - .L_2)
	.align		4
.L_2:
        /*0010*/ 	.word	index@(_Z2mcPfS_Pi)
        /*0014*/ 	.word	0x00000000


	//----- nvinfo : EIATTR_MIN_STACK_SIZE
	.align		4
.L_3:
        /*0018*/ 	.byte	0x04, 0x12
        /*001a*/ 	.short	(.L_5 - .L_4)
	.align		4
.L_4:
        /*001c*/ 	.word	index@(_Z2mcPfS_Pi)
        /*0020*/ 	.word	0x00000000
.L_5:


//--------------------- .nv.compat                --------------------------
	.section	.nv.compat,"",@"SHT_CUDA_COMPAT_INFO"
	.align	4
        /*0000*/ 	.byte	0x02, 0x09, 0x00, 0x00, 0x02, 0x02, 0x01, 0x00, 0x02, 0x05, 0x05, 0x00, 0x03, 0x07, 0x01, 0x01
        /*0010*/ 	.byte	0x02, 0x03, 0x00, 0x00, 0x02, 0x06, 0x01, 0x00, 0x04, 0x0b, 0x08, 0x00, 0x01, 0x00, 0x00, 0x00
        /*0020*/ 	.byte	0x00, 0x00, 0x00, 0x00


//--------------------- .nv.info._Z2mcPfS_Pi      --------------------------
	.section	.nv.info._Z2mcPfS_Pi,"",@"SHT_CUDA_INFO"
	.sectionflags	@""
	.align	4


	//----- nvinfo : EIATTR_CUDA_API_VERSION
	.align		4
        /*0000*/ 	.byte	0x04, 0x37
        /*0002*/ 	.short	(.L_7 - .L_6)
.L_6:
        /*0004*/ 	.word	0x00000082


	//----- nvinfo : EIATTR_KPARAM_INFO
	.align		4
.L_7:
        /*0008*/ 	.byte	0x04, 0x17
        /*000a*/ 	.short	(.L_9 - .L_8)
.L_8:
        /*000c*/ 	.word	0x00000000
        /*0010*/ 	.short	0x0002
        /*0012*/ 	.short	0x0010
        /*0014*/ 	.byte	0x00, 0xf5, 0x21, 0x00


	//----- nvinfo : EIATTR_KPARAM_INFO
	.align		4
.L_9:
        /*0018*/ 	.byte	0x04, 0x17
        /*001a*/ 	.short	(.L_11 - .L_10)
.L_10:
        /*001c*/ 	.word	0x00000000
        /*0020*/ 	.short	0x0001
        /*0022*/ 	.short	0x0008
        /*0024*/ 	.byte	0x00, 0xf5, 0x21, 0x00


	//----- nvinfo : EIATTR_KPARAM_INFO
	.align		4
.L_11:
        /*0028*/ 	.byte	0x04, 0x17
        /*002a*/ 	.short	(.L_13 - .L_12)
.L_12:
        /*002c*/ 	.word	0x00000000
        /*0030*/ 	.short	0x0000
        /*0032*/ 	.short	0x0000
        /*0034*/ 	.byte	0x00, 0xf5, 0x21, 0x00


	//----- nvinfo : EIATTR_SPARSE_MMA_MASK
	.align		4
.L_13:
        /*0038*/ 	.byte	0x03, 0x50
        /*003a*/ 	.short	0x0000


	//----- nvinfo : EIATTR_MAXREG_COUNT
	.align		4
        /*003c*/ 	.byte	0x03, 0x1b
        /*003e*/ 	.short	0x00ff


	//----- nvinfo : EIATTR_MERCURY_ISA_VERSION
	.align		4
        /*0040*/ 	.byte	0x03, 0x5f
        /*0042*/ 	.short	0x0101


	//----- nvinfo : EIATTR_VRC_CTA_INIT_COUNT
	.align		4
        /*0044*/ 	.byte	0x02, 0x4a
	.zero		1
	.zero		1


	//----- nvinfo : EIATTR_EXIT_INSTR_OFFSETS
	.align		4
        /*0048*/ 	.byte	0x04, 0x1c
        /*004a*/ 	.short	(.L_15 - .L_14)


	//   ....[0]....
.L_14:
        /*004c*/ 	.word	0x00000130


	//   ....[1]....
        /*0050*/ 	.word	0x00000170


	//----- nvinfo : EIATTR_CBANK_PARAM_SIZE
	.align		4
.L_15:
        /*0054*/ 	.byte	0x03, 0x19
        /*0056*/ 	.short	0x0018


	//----- nvinfo : EIATTR_PARAM_CBANK
	.align		4
        /*0058*/ 	.byte	0x04, 0x0a
        /*005a*/ 	.short	(.L_17 - .L_16)
	.align		4
.L_16:
        /*005c*/ 	.word	index@(.nv.constant0._Z2mcPfS_Pi)
        /*0060*/ 	.short	0x0380
        /*0062*/ 	.short	0x0018


	//----- nvinfo : EIATTR_SW_WAR
	.align		4
.L_17:
        /*0064*/ 	.byte	0x04, 0x36
        /*0066*/ 	.short	(.L_19 - .L_18)
.L_18:
        /*0068*/ 	.word	0x00000008
.L_19:


//--------------------- .nv.callgraph             --------------------------
	.section	.nv.callgraph,"",@"SHT_CUDA_CALLGRAPH"
	.align	4
	.sectionentsize	8
	.align		4
        /*0000*/ 	.word	0x00000000
	.align		4
        /*0004*/ 	.word	0xffffffff
	.align		4
        /*0008*/ 	.word	0x00000000
	.align		4
        /*000c*/ 	.word	0xfffffffe
	.align		4
        /*0010*/ 	.word	0x00000000
	.align		4
        /*0014*/ 	.word	0xfffffffd
	.align		4
        /*0018*/ 	.word	0x00000000
	.align		4
        /*001c*/ 	.word	0xfffffffc


//--------------------- .text._Z2mcPfS_Pi         --------------------------
	.section	.text._Z2mcPfS_Pi,"ax",@progbits
	.align	128
        .global         _Z2mcPfS_Pi
        .type           _Z2mcPfS_Pi,@function
        .size           _Z2mcPfS_Pi,(.L_x_1 - _Z2mcPfS_Pi)
        .other          _Z2mcPfS_Pi,@"STO_CUDA_ENTRY STV_DEFAULT"
_Z2mcPfS_Pi:
.text._Z2mcPfS_Pi:
[----:B------:R-:W-:Y:S01]  /*0000*/  LDC R1, c[0x0][0x37c] ;  /* 0x0000df00ff017b82 */ /* 0x000fe20000000800 */
[----:B------:R-:W0:Y:S07]  /*0010*/  S2R R9, SR_TID.X ;  /* 0x0000000000097919 */ /* 0x000e2e0000002100 */
[----:B------:R-:W0:Y:S01]  /*0020*/  S2UR UR6, SR_CTAID.X ;  /* 0x00000000000679c3 */ /* 0x000e220000002500 */
[----:B------:R-:W1:Y:S07]  /*0030*/  LDCU.64 UR4, c[0x0][0x358] ;  /* 0x00006b00ff0477ac */ /* 0x000e6e0008000a00 */
[----:B------:R-:W0:Y:S08]  /*0040*/  LDC R0, c[0x0][0x360] ;  /* 0x0000d800ff007b82 */ /* 0x000e300000000800 */
[----:B------:R-:W2:Y:S08]  /*0050*/  LDC.64 R4, c[0x0][0x388] ;  /* 0x0000e200ff047b82 */ /* 0x000eb00000000a00 */
[----:B------:R-:W3:Y:S01]  /*0060*/  LDC.64 R2, c[0x0][0x380] ;  /* 0x0000e000ff027b82 */ /* 0x000ee20000000a00 */
[----:B0-----:R-:W-:-:S04]  /*0070*/  IMAD R9, R0, UR6, R9 ;  /* 0x0000000600097c24 */ /* 0x001fc8000f8e0209 */
[----:B--2---:R-:W-:-:S06]  /*0080*/  IMAD.WIDE R4, R9, 0x4, R4 ;  /* 0x0000000409047825 */ /* 0x004fcc00078e0204 */
[----:B-1----:R-:W2:Y:S01]  /*0090*/  LDG.E R4, desc[UR4][R4.64] ;  /* 0x0000000404047981 */ /* 0x002ea2000c1e1900 */
[----:B---3--:R-:W-:-:S06]  /*00a0*/  IMAD.WIDE R2, R9, 0x4, R2 ;  /* 0x0000000409027825 */ /* 0x008fcc00078e0202 */
[----:B------:R-:W3:Y:S01]  /*00b0*/  LDG.E R2, desc[UR4][R2.64] ;  /* 0x0000000402027981 */ /* 0x000ee2000c1e1900 */
[----:B--2---:R-:W-:-:S04]  /*00c0*/  FMUL R7, R4, R4 ;  /* 0x0000000404077220 */ /* 0x004fc80000400000 */
[----:B---3--:R-:W-:-:S05]  /*00d0*/  FFMA R7, R2, R2, R7 ;  /* 0x0000000202077223 */ /* 0x008fca0000000007 */
[----:B------:R-:W-:-:S13]  /*00e0*/  FSETP.GTU.AND P0, PT, R7, 1, PT ;  /* 0x3f8000000700780b */ /* 0x000fda0003f0c000 */
[----:B------:R-:W0:Y:S01]  /*00f0*/  @!P0 LDC.64 R6, c[0x0][0x390] ;  /* 0x0000e400ff068b82 */ /* 0x000e220000000a00 */
[----:B------:R-:W-:Y:S01]  /*0100*/  @!P0 MOV R11, 0x1 ;  /* 0x00000001000b8802 */ /* 0x000fe20000000f00 */
[----:B0-----:R-:W-:-:S05]  /*0110*/  @!P0 IMAD.WIDE R6, R9, 0x4, R6 ;  /* 0x0000000409068825 */ /* 0x001fca00078e0206 */
[----:B------:R0:W-:Y:S01]  /*0120*/  @!P0 STG.E desc[UR4][R6.64], R11 ;  /* 0x0000000b06008986 */ /* 0x0001e2000c101904 */
[----:B------:R-:W-:Y:S05]  /*0130*/  @!P0 EXIT ;  /* 0x000000000000894d */ /* 0x000fea0003800000 */
[----:B------:R-:W1:Y:S02]  /*0140*/  LDC.64 R2, c[0x0][0x390] ;  /* 0x0000e400ff027b82 */ /* 0x000e640000000a00 */
[----:B-1----:R-:W-:-:S05]  /*0150*/  IMAD.WIDE R2, R9, 0x4, R2 ;  /* 0x0000000409027825 */ /* 0x002fca00078e0202 */
[----:B------:R-:W-:Y:S01]  /*0160*/  STG.E desc[UR4][R2.64], RZ ;  /* 0x000000ff02007986 */ /* 0x000fe2000c101904 */
[----:B------:R-:W-:Y:S05]  /*0170*/  EXIT ;  /* 0x000000000000794d */ /* 0x000fea0003800000 */
.L_x_0:
[----:B------:R-:W-:-:S00]  /*0180*/  BRA `(.L_x_0) ;  /* 0xfffffffc00fc7947 */ /* 0x000fc0000383ffff */
[----:B------:R-:W-:-:S00]  /*0190*/  NOP ;  /* 0x0000000000007918 */ /* 0x000fc00000000000 */
        /* <DEDUP_REMOVED lines=14> */
.L_x_1:


//--------------------- .nv.shared.reserved.0     --------------------------
	.section	.nv.shared.reserved.0,"aw",@nobits
	.weak		__nv_reservedSMEM_offset_0_alias
	.size		__nv_reservedSMEM_offset_0_alias, 0, 64
	.other		__nv_reservedSMEM_offset_0_alias,@"STO_CUDA_RESERVED_SHARED STV_DEFAULT"
__nv_reservedSMEM_offset_0_alias:
	.zero		0
	.zero		64


//--------------------- .nv.constant0._Z2mcPfS_Pi --------------------------
	.section	.nv.constant0._Z2mcPfS_Pi,"a",@progbits
	.sectionflags	@""
	.align	4
.nv.constant0._Z2mcPfS_Pi:
	.zero		920


//--------------------- SYMBOLS --------------------------

	.type		.nv.reservedSmem.offset0,@object
	.size		.nv.reservedSmem.offset0,0x4
